	.headerflags	@"EF_CUDA_TEXMODE_UNIFIED EF_CUDA_64BIT_ADDRESS EF_CUDA_ACCELERATORS EF_CUDA_SM90 EF_CUDA_VIRTUAL_SM(EF_CUDA_SM90)"
	.elftype	@"ET_EXEC"


//--------------------- .nv.info                  --------------------------
	.section	.nv.info,"",@"SHT_CUDA_INFO"
	.align	4


	//----- nvinfo : EIATTR_REGCOUNT
	.align		4
        /*0000*/ 	.byte	0x04, 0x2f
        /*0002*/ 	.short	(.L_1 - .L_0)
	.align		4
.L_0:
        /*0004*/ 	.word	index@(triton_poi_fused_stack_43)
        /*0008*/ 	.word	0x00000020


	//----- nvinfo : EIATTR_MIN_STACK_SIZE
	.align		4
.L_1:
        /*000c*/ 	.byte	0x04, 0x12
        /*000e*/ 	.short	(.L_3 - .L_2)
	.align		4
.L_2:
        /*0010*/ 	.word	index@(triton_poi_fused_stack_43)
        /*0014*/ 	.word	0x00000000


	//----- nvinfo : EIATTR_FRAME_SIZE
	.align		4
.L_3:
        /*0018*/ 	.byte	0x04, 0x11
        /*001a*/ 	.short	(.L_5 - .L_4)
	.align		4
.L_4:
        /*001c*/ 	.word	index@(triton_poi_fused_stack_43)
        /*0020*/ 	.word	0x00000000


	//----- nvinfo : EIATTR_MIN_STACK_SIZE
	.align		4
.L_5:
        /*0024*/ 	.byte	0x04, 0x12
        /*0026*/ 	.short	(.L_7 - .L_6)
	.align		4
.L_6:
        /*0028*/ 	.word	index@(triton_poi_fused_stack_43)
        /*002c*/ 	.word	0x00000000
.L_7:


//--------------------- .nv.info.triton_poi_fused_stack_43 --------------------------
	.section	.nv.info.triton_poi_fused_stack_43,"",@"SHT_CUDA_INFO"
	.sectionflags	@""
	.align	4


	//----- nvinfo : EIATTR_CUDA_API_VERSION
	.align		4
        /*0000*/ 	.byte	0x04, 0x37
        /*0002*/ 	.short	(.L_9 - .L_8)
.L_8:
        /*0004*/ 	.word	0x0000007c


	//----- nvinfo : EIATTR_KPARAM_INFO
	.align		4
.L_9:
        /*0008*/ 	.byte	0x04, 0x17
        /*000a*/ 	.short	(.L_11 - .L_10)
.L_10:
        /*000c*/ 	.word	0x00000000
        /*0010*/ 	.short	0x0009
        /*0012*/ 	.short	0x0048
        /*0014*/ 	.byte	0x00, 0xf0, 0x11, 0x00


	//----- nvinfo : EIATTR_KPARAM_INFO
	.align		4
.L_11:
        /*0018*/ 	.byte	0x04, 0x17
        /*001a*/ 	.short	(.L_13 - .L_12)
.L_12:
        /*001c*/ 	.word	0x00000000
        /*0020*/ 	.short	0x0008
        /*0022*/ 	.short	0x0040
        /*0024*/ 	.byte	0x00, 0xf4, 0x21, 0x00


	//----- nvinfo : EIATTR_KPARAM_INFO
	.align		4
.L_13:
        /*0028*/ 	.byte	0x04, 0x17
        /*002a*/ 	.short	(.L_15 - .L_14)
.L_14:
        /*002c*/ 	.word	0x00000000
        /*0030*/ 	.short	0x0007
        /*0032*/ 	.short	0x0038
        /*0034*/ 	.byte	0x00, 0xf4, 0x21, 0x00


	//----- nvinfo : EIATTR_KPARAM_INFO
	.align		4
.L_15:
        /*0038*/ 	.byte	0x04, 0x17
        /*003a*/ 	.short	(.L_17 - .L_16)
.L_16:
        /*003c*/ 	.word	0x00000000
        /*0040*/ 	.short	0x0006
        /*0042*/ 	.short	0x0030
        /*0044*/ 	.byte	0x00, 0xf4, 0x21, 0x00


	//----- nvinfo : EIATTR_KPARAM_INFO
	.align		4
.L_17:
        /*0048*/ 	.byte	0x04, 0x17
        /*004a*/ 	.short	(.L_19 - .L_18)
.L_18:
        /*004c*/ 	.word	0x00000000
        /*0050*/ 	.short	0x0005
        /*0052*/ 	.short	0x0028
        /*0054*/ 	.byte	0x00, 0xf4, 0x21, 0x00


	//----- nvinfo : EIATTR_KPARAM_INFO
	.align		4
.L_19:
        /*0058*/ 	.byte	0x04, 0x17
        /*005a*/ 	.short	(.L_21 - .L_20)
.L_20:
        /*005c*/ 	.word	0x00000000
        /*0060*/ 	.short	0x0004
        /*0062*/ 	.short	0x0020
        /*0064*/ 	.byte	0x00, 0xf4, 0x21, 0x00


	//----- nvinfo : EIATTR_KPARAM_INFO
	.align		4
.L_21:
        /*0068*/ 	.byte	0x04, 0x17
        /*006a*/ 	.short	(.L_23 - .L_22)
.L_22:
        /*006c*/ 	.word	0x00000000
        /*0070*/ 	.short	0x0003
        /*0072*/ 	.short	0x0018
        /*0074*/ 	.byte	0x00, 0xf4, 0x21, 0x00


	//----- nvinfo : EIATTR_KPARAM_INFO
	.align		4
.L_23:
        /*0078*/ 	.byte	0x04, 0x17
        /*007a*/ 	.short	(.L_25 - .L_24)
.L_24:
        /*007c*/ 	.word	0x00000000
        /*0080*/ 	.short	0x0002
        /*0082*/ 	.short	0x0010
        /*0084*/ 	.byte	0x00, 0xf4, 0x21, 0x00


	//----- nvinfo : EIATTR_KPARAM_INFO
	.align		4
.L_25:
        /*0088*/ 	.byte	0x04, 0x17
        /*008a*/ 	.short	(.L_27 - .L_26)
.L_26:
        /*008c*/ 	.word	0x00000000
        /*0090*/ 	.short	0x0001
        /*0092*/ 	.short	0x0008
        /*0094*/ 	.byte	0x00, 0xf4, 0x21, 0x00


	//----- nvinfo : EIATTR_KPARAM_INFO
	.align		4
.L_27:
        /*0098*/ 	.byte	0x04, 0x17
        /*009a*/ 	.short	(.L_29 - .L_28)
.L_28:
        /*009c*/ 	.word	0x00000000
        /*00a0*/ 	.short	0x0000
        /*00a2*/ 	.short	0x0000
        /*00a4*/ 	.byte	0x00, 0xf4, 0x21, 0x00


	//----- nvinfo : EIATTR_SPARSE_MMA_MASK
	.align		4
.L_29:
        /*00a8*/ 	.byte	0x03, 0x50
        /*00aa*/ 	.short	0x0000


	//----- nvinfo : EIATTR_MAXREG_COUNT
	.align		4
        /*00ac*/ 	.byte	0x03, 0x1b
        /*00ae*/ 	.short	0x00ff


	//----- nvinfo : EIATTR_EXIT_INSTR_OFFSETS
	.align		4
        /*00b0*/ 	.byte	0x04, 0x1c
        /*00b2*/ 	.short	(.L_31 - .L_30)


	//   ....[0]....
.L_30:
        /*00b4*/ 	.word	0x00000830


	//----- nvinfo : EIATTR_REQNTID
	.align		4
.L_31:
        /*00b8*/ 	.byte	0x04, 0x10
        /*00ba*/ 	.short	(.L_33 - .L_32)
.L_32:
        /*00bc*/ 	.word	0x00000100
        /*00c0*/ 	.word	0x00000001
        /*00c4*/ 	.word	0x00000001


	//----- nvinfo : EIATTR_CBANK_PARAM_SIZE
	.align		4
.L_33:
        /*00c8*/ 	.byte	0x03, 0x19
        /*00ca*/ 	.short	0x004c


	//----- nvinfo : EIATTR_PARAM_CBANK
	.align		4
        /*00cc*/ 	.byte	0x04, 0x0a
        /*00ce*/ 	.short	(.L_35 - .L_34)
	.align		4
.L_34:
        /*00d0*/ 	.word	index@(.nv.constant0.triton_poi_fused_stack_43)
        /*00d4*/ 	.short	0x0210
        /*00d6*/ 	.short	0x004c


	//----- nvinfo : EIATTR_SW_WAR
	.align		4
.L_35:
        /*00d8*/ 	.byte	0x04, 0x36
        /*00da*/ 	.short	(.L_37 - .L_36)
.L_36:
        /*00dc*/ 	.word	0x00000008
.L_37:


//--------------------- .nv.callgraph             --------------------------
	.section	.nv.callgraph,"",@"SHT_CUDA_CALLGRAPH"
	.align	4
	.sectionentsize	8
	.align		4
        /*0000*/ 	.word	0x00000000
	.align		4
        /*0004*/ 	.word	0xffffffff
	.align		4
        /*0008*/ 	.word	0x00000000
	.align		4
        /*000c*/ 	.word	0xfffffffe
	.align		4
        /*0010*/ 	.word	0x00000000
	.align		4
        /*0014*/ 	.word	0xfffffffd
	.align		4
        /*0018*/ 	.word	0x00000000
	.align		4
        /*001c*/ 	.word	0xfffffffc


//--------------------- .text.triton_poi_fused_stack_43 --------------------------
	.section	.text.triton_poi_fused_stack_43,"ax",@progbits
	.align	128
        .global         triton_poi_fused_stack_43
        .type           triton_poi_fused_stack_43,@function
        .size           triton_poi_fused_stack_43,(.L_x_1 - triton_poi_fused_stack_43)
        .other          triton_poi_fused_stack_43,@"STO_CUDA_ENTRY STV_DEFAULT"
triton_poi_fused_stack_43:
.text.triton_poi_fused_stack_43:
[----:B------:R-:W-:Y:S01]  /*0000*/  LDC R1, c[0x0][0x28] ;  /* 0x00000a00ff017b82 */ /* 0x000fe20000000800 */
[----:B------:R-:W1:Y:S07]  /*0010*/  S2R R0, SR_TID.X ;  /* 0x0000000000007919 */ /* 0x000e6e0000002100 */
[----:B------:R-:W2:Y:S01]  /*0020*/  LDC.64 R22, c[0x0][0x218] ;  /* 0x00008600ff167b82 */ /* 0x000ea20000000a00 */
[----:B------:R-:W-:Y:S01]  /*0030*/  ULDC.64 UR4, c[0x0][0x208] ;  /* 0x0000820000047ab9 */ /* 0x000fe20000000a00 */
[----:B------:R-:W3:Y:S06]  /*0040*/  S2R R3, SR_CTAID.X ;  /* 0x0000000000037919 */ /* 0x000eec0000002500 */
[----:B------:R-:W4:Y:S01]  /*0050*/  LDC.64 R20, c[0x0][0x228] ;  /* 0x00008a00ff147b82 */ /* 0x000f220000000a00 */
[----:B------:R-:W-:-:S07]  /*0060*/  IMAD.MOV.U32 R17, RZ, RZ, RZ ;  /* 0x000000ffff117224 */ /* 0x000fce00078e00ff */
[----:B------:R-:W5:Y:S01]  /*0070*/  LDC.64 R14, c[0x0][0x238] ;  /* 0x00008e00ff0e7b82 */ /* 0x000f620000000a00 */
[----:B-1----:R-:W-:Y:S01]  /*0080*/  IMAD.SHL.U32 R0, R0, 0x2, RZ ;  /* 0x0000000200007824 */ /* 0x002fe200078e00ff */
[----:B---3--:R-:W-:-:S04]  /*0090*/  SHF.R.S32.HI R5, RZ, 0x16, R3 ;  /* 0x00000016ff057819 */ /* 0x008fc80000011403 */
[----:B------:R-:W-:Y:S02]  /*00a0*/  LOP3.LUT R0, R0, 0x1fe, RZ, 0xc0, !PT ;  /* 0x000001fe00007812 */ /* 0x000fe400078ec0ff */
[----:B------:R-:W-:-:S03]  /*00b0*/  SGXT R5, R5, 0x1 ;  /* 0x000000010505781a */ /* 0x000fc60000000200 */
[----:B------:R-:W-:-:S04]  /*00c0*/  IMAD R16, R3, 0x200, R0 ;  /* 0x0000020003107824 */ /* 0x000fc800078e0200 */
[----:B------:R-:W-:-:S05]  /*00d0*/  VIADD R0, R16, 0x1 ;  /* 0x0000000110007836 */ /* 0x000fca0000000000 */
[----:B------:R-:W-:-:S04]  /*00e0*/  LEA.HI R2, R5, R0, RZ, 0x5 ;  /* 0x0000000005027211 */ /* 0x000fc800078f28ff */
[----:B------:R-:W-:-:S05]  /*00f0*/  LOP3.LUT R3, R2, 0xffffffe0, RZ, 0xc0, !PT ;  /* 0xffffffe002037812 */ /* 0x000fca00078ec0ff */
[----:B------:R-:W-:Y:S01]  /*0100*/  IMAD.IADD R4, R0, 0x1, -R3 ;  /* 0x0000000100047824 */ /* 0x000fe200078e0a03 */
[----:B------:R-:W-:-:S04]  /*0110*/  SHF.R.S32.HI R3, RZ, 0x1f, R16 ;  /* 0x0000001fff037819 */ /* 0x000fc80000011410 */
[----:B------:R-:W-:Y:S02]  /*0120*/  LOP3.LUT R7, R4, 0x80, RZ, 0xc0, !PT ;  /* 0x0000008004077812 */ /* 0x000fe400078ec0ff */
[----:B------:R-:W-:Y:S02]  /*0130*/  LEA.HI R0, R3, R16, RZ, 0x5 ;  /* 0x0000001003007211 */ /* 0x000fe400078f28ff */
[----:B------:R-:W-:Y:S02]  /*0140*/  LEA.HI R7, R7, R4, RZ, 0x19 ;  /* 0x0000000407077211 */ /* 0x000fe400078fc8ff */
[----:B------:R-:W-:Y:S02]  /*0150*/  SHF.R.S32.HI R12, RZ, 0x5, R0 ;  /* 0x00000005ff0c7819 */ /* 0x000fe40000011400 */
[C---:B------:R-:W-:Y:S02]  /*0160*/  LOP3.LUT R2, R7.reuse, 0xfe, RZ, 0xc0, !PT ;  /* 0x000000fe07027812 */ /* 0x040fe400078ec0ff */
[----:B------:R-:W-:-:S03]  /*0170*/  PRMT R7, R7, 0x8880, RZ ;  /* 0x0000888007077816 */ /* 0x000fc600000000ff */
[----:B------:R-:W-:Y:S01]  /*0180*/  IMAD.MOV R9, RZ, RZ, -R2 ;  /* 0x000000ffff097224 */ /* 0x000fe200078e0a02 */
[----:B------:R-:W-:-:S04]  /*0190*/  LEA.HI R2, R12, R12, RZ, 0x5 ;  /* 0x0000000c0c027211 */ /* 0x000fc800078f28ff */
[----:B------:R-:W-:Y:S02]  /*01a0*/  PRMT R9, R9, 0x7710, RZ ;  /* 0x0000771009097816 */ /* 0x000fe400000000ff */
[----:B------:R-:W-:Y:S02]  /*01b0*/  LOP3.LUT R3, R2, 0xffffffe0, RZ, 0xc0, !PT ;  /* 0xffffffe002037812 */ /* 0x000fe400078ec0ff */
[----:B------:R-:W-:Y:S01]  /*01c0*/  LEA.HI R2, R5, R16, RZ, 0xa ;  /* 0x0000001005027211 */ /* 0x000fe200078f50ff */
[----:B------:R-:W-:Y:S02]  /*01d0*/  IMAD.IADD R4, R4, 0x1, R9 ;  /* 0x0000000104047824 */ /* 0x000fe400078e0209 */
[----:B------:R-:W-:Y:S01]  /*01e0*/  IMAD.IADD R12, R12, 0x1, -R3 ;  /* 0x000000010c0c7824 */ /* 0x000fe200078e0a03 */
[----:B------:R-:W1:Y:S01]  /*01f0*/  LDC.64 R8, c[0x0][0x210] ;  /* 0x00008400ff087b82 */ /* 0x000e620000000a00 */
[----:B------:R-:W-:Y:S01]  /*0200*/  IMAD.MOV.U32 R3, RZ, RZ, R7 ;  /* 0x000000ffff037224 */ /* 0x000fe200078e0007 */
[----:B------:R-:W-:-:S02]  /*0210*/  PRMT R4, R4, 0x8880, RZ ;  /* 0x0000888004047816 */ /* 0x000fc400000000ff */
[----:B------:R-:W-:Y:S02]  /*0220*/  SHF.R.S32.HI R2, RZ, 0xa, R2 ;  /* 0x0000000aff027819 */ /* 0x000fe40000011402 */
[----:B------:R-:W-:Y:S01]  /*0230*/  SHF.R.S32.HI R3, RZ, 0x1, R3 ;  /* 0x00000001ff037819 */ /* 0x000fe20000011403 */
[----:B------:R-:W-:Y:S02]  /*0240*/  IMAD.MOV.U32 R5, RZ, RZ, R4 ;  /* 0x000000ffff057224 */ /* 0x000fe400078e0004 */
[----:B------:R-:W-:Y:S01]  /*0250*/  IMAD.MOV.U32 R4, RZ, RZ, RZ ;  /* 0x000000ffff047224 */ /* 0x000fe200078e00ff */
[----:B------:R-:W-:Y:S01]  /*0260*/  PRMT R25, R3, 0x9910, RZ ;  /* 0x0000991003197816 */ /* 0x000fe200000000ff */
[----:B------:R-:W-:Y:S01]  /*0270*/  IMAD R24, R5, 0x10, R12 ;  /* 0x0000001005187824 */ /* 0x000fe200078e020c */
[----:B------:R-:W-:-:S03]  /*0280*/  LEA.HI R3, R2, R2, RZ, 0x6 ;  /* 0x0000000202037211 */ /* 0x000fc600078f30ff */
[----:B------:R-:W-:Y:S01]  /*0290*/  IMAD R25, R2, 0x100, R25 ;  /* 0x0000010002197824 */ /* 0x000fe200078e0219 */
[C---:B------:R-:W-:Y:S02]  /*02a0*/  ISETP.GE.AND P3, PT, R24.reuse, 0x10, PT ;  /* 0x000000101800780c */ /* 0x040fe40003f66270 */
[----:B------:R-:W-:Y:S01]  /*02b0*/  LOP3.LUT R3, R3, 0xffffffc0, RZ, 0xc0, !PT ;  /* 0xffffffc003037812 */ /* 0x000fe200078ec0ff */
[----:B------:R-:W-:Y:S01]  /*02c0*/  IMAD R7, R24, 0x10, R25 ;  /* 0x0000001018077824 */ /* 0x000fe200078e0219 */
[----:B------:R-:W-:-:S03]  /*02d0*/  ISETP.LT.AND P6, PT, R12, 0x10, !P3 ;  /* 0x000000100c00780c */ /* 0x000fc60005fc1270 */
[----:B------:R-:W-:Y:S02]  /*02e0*/  IMAD.IADD R27, R2, 0x1, -R3 ;  /* 0x00000001021b7824 */ /* 0x000fe400078e0a03 */
[----:B------:R-:W-:Y:S02]  /*02f0*/  IMAD.MOV.U32 R3, RZ, RZ, RZ ;  /* 0x000000ffff037224 */ /* 0x000fe400078e00ff */
[----:B-1----:R-:W-:-:S04]  /*0300*/  IMAD.WIDE R6, R7, 0x4, R8 ;  /* 0x0000000407067825 */ /* 0x002fc800078e0208 */
[----:B--2---:R-:W-:Y:S02]  /*0310*/  IMAD.WIDE R22, R27, 0x4, R22 ;  /* 0x000000041b167825 */ /* 0x004fe400078e0216 */
[----:B------:R1:W2:Y:S04]  /*0320*/  @P6 LDG.E.EL R4, desc[UR4][R6.64] ;  /* 0x0000000406046981 */ /* 0x0002a8000c2e1900 */
[----:B------:R-:W3:Y:S01]  /*0330*/  @P6 LDG.E.EL R3, desc[UR4][R22.64] ;  /* 0x0000000416036981 */ /* 0x000ee2000c2e1900 */
[----:B------:R-:W-:Y:S02]  /*0340*/  LOP3.LUT R11, R0, 0xe0, RZ, 0xc0, !PT ;  /* 0x000000e0000b7812 */ /* 0x000fe400078ec0ff */
[----:B------:R-:W-:-:S03]  /*0350*/  ISETP.GE.AND P0, PT, R12, 0x10, PT ;  /* 0x000000100c00780c */ /* 0x000fc60003f06270 */
[----:B------:R-:W-:Y:S01]  /*0360*/  IMAD.IADD R11, R16, 0x1, -R11 ;  /* 0x00000001100b7824 */ /* 0x000fe200078e0a0b */
[----:B------:R-:W-:Y:S01]  /*0370*/  LEA R13, R5, 0xfffffff0, 0x4 ;  /* 0xfffffff0050d7811 */ /* 0x000fe200078e20ff */
[----:B-1----:R-:W1:Y:S03]  /*0380*/  LDC.64 R6, c[0x0][0x230] ;  /* 0x00008c00ff067b82 */ /* 0x002e660000000a00 */
[----:B------:R-:W-:-:S04]  /*0390*/  PRMT R0, R11, 0x8880, RZ ;  /* 0x000088800b007816 */ /* 0x000fc800000000ff */
[----:B------:R-:W-:Y:S01]  /*03a0*/  SHF.R.S32.HI R0, RZ, 0x1, R0 ;  /* 0x00000001ff007819 */ /* 0x000fe20000011400 */
[----:B------:R-:W5:Y:S01]  /*03b0*/  LDC.64 R10, c[0x0][0x248] ;  /* 0x00009200ff0a7b82 */ /* 0x000f620000000a00 */
[----:B------:R-:W-:Y:S01]  /*03c0*/  ISETP.GT.AND P2, PT, R24, 0xf, !P0 ;  /* 0x0000000f1800780c */ /* 0x000fe20004744270 */
[----:B------:R4:W3:Y:S01]  /*03d0*/  @!P0 LDG.E.EL R17, desc[UR4][R22.64] ;  /* 0x0000000416118981 */ /* 0x0008e2000c2e1900 */
[----:B------:R-:W-:-:S05]  /*03e0*/  PRMT R29, R0, 0x9910, RZ ;  /* 0x00009910001d7816 */ /* 0x000fca00000000ff */
[----:B------:R-:W-:Y:S02]  /*03f0*/  IMAD R29, R2, 0x100, R29 ;  /* 0x00000100021d7824 */ /* 0x000fe400078e021d */
[----:B------:R-:W-:Y:S02]  /*0400*/  VIADD R24, R24, 0xfffffff0 ;  /* 0xfffffff018187836 */ /* 0x000fe40000000000 */
[C---:B------:R-:W-:Y:S01]  /*0410*/  VIADD R0, R12.reuse, 0xfffffff0 ;  /* 0xfffffff00c007836 */ /* 0x040fe20000000000 */
[----:B------:R-:W-:Y:S02]  /*0420*/  ISETP.GT.AND P5, PT, R12, 0xf, PT ;  /* 0x0000000f0c00780c */ /* 0x000fe40003fa4270 */
[----:B------:R-:W-:Y:S01]  /*0430*/  ISETP.GE.AND P1, PT, R24, 0x10, PT ;  /* 0x000000101800780c */ /* 0x000fe20003f26270 */
[----:B------:R-:W-:Y:S02]  /*0440*/  IMAD R19, R0, 0x10, R29 ;  /* 0x0000001000137824 */ /* 0x000fe400078e021d */
[C---:B----4-:R-:W-:Y:S01]  /*0450*/  IMAD.IADD R22, R12.reuse, 0x1, R13 ;  /* 0x000000010c167824 */ /* 0x050fe200078e020d */
[----:B------:R-:W-:Y:S01]  /*0460*/  ISETP.GT.AND P4, PT, R12, 0xf, !P1 ;  /* 0x0000000f0c00780c */ /* 0x000fe20004f84270 */
[----:B------:R-:W-:-:S02]  /*0470*/  IMAD.IADD R0, R13, 0x1, R0 ;  /* 0x000000010d007824 */ /* 0x000fc400078e0200 */
[--C-:B------:R-:W-:Y:S02]  /*0480*/  IMAD R23, R22, 0x10, R25.reuse ;  /* 0x0000001016177824 */ /* 0x100fe400078e0219 */
[--C-:B------:R-:W-:Y:S02]  /*0490*/  IMAD R13, R24, 0x10, R25.reuse ;  /* 0x00000010180d7824 */ /* 0x100fe400078e0219 */
[----:B------:R-:W-:Y:S02]  /*04a0*/  IMAD R25, R0, 0x10, R25 ;  /* 0x0000001000197824 */ /* 0x000fe400078e0219 */
[----:B------:R-:W-:Y:S02]  /*04b0*/  IMAD.MOV.U32 R22, RZ, RZ, RZ ;  /* 0x000000ffff167224 */ /* 0x000fe400078e00ff */
[----:B------:R-:W-:-:S04]  /*04c0*/  IMAD.WIDE R20, R27, 0x4, R20 ;  /* 0x000000041b147825 */ /* 0x000fc800078e0214 */
[----:B------:R-:W-:Y:S01]  /*04d0*/  IMAD R29, R12, 0x10, R29 ;  /* 0x000000100c1d7824 */ /* 0x000fe200078e021d */
[----:B------:R4:W3:Y:S01]  /*04e0*/  @P2 LDG.E.EL R22, desc[UR4][R20.64] ;  /* 0x0000000414162981 */ /* 0x0008e2000c2e1900 */
[----:B------:R-:W-:Y:S02]  /*04f0*/  IMAD.MOV.U32 R0, RZ, RZ, RZ ;  /* 0x000000ffff007224 */ /* 0x000fe400078e00ff */
[----:B-1----:R-:W-:-:S04]  /*0500*/  IMAD.WIDE R12, R13, 0x4, R6 ;  /* 0x000000040d0c7825 */ /* 0x002fc800078e0206 */
[----:B-----5:R-:W-:-:S04]  /*0510*/  IMAD.WIDE R14, R27, 0x4, R14 ;  /* 0x000000041b0e7825 */ /* 0x020fc800078e020e */
[----:B------:R-:W-:Y:S02]  /*0520*/  IMAD.MOV.U32 R26, RZ, RZ, RZ ;  /* 0x000000ffff1a7224 */ /* 0x000fe400078e00ff */
[----:B0-----:R-:W-:Y:S01]  /*0530*/  IMAD.WIDE R10, R27, 0x4, R10 ;  /* 0x000000041b0a7825 */ /* 0x001fe200078e020a */
[----:B----4-:R-:W-:Y:S01]  /*0540*/  CS2R R20, SRZ ;  /* 0x0000000000147805 */ /* 0x010fe2000001ff00 */
[----:B------:R-:W4:Y:S02]  /*0550*/  @P4 LDG.E.EL R0, desc[UR4][R14.64] ;  /* 0x000000040e004981 */ /* 0x000f24000c2e1900 */
[----:B------:R-:W-:-:S04]  /*0560*/  IMAD.WIDE R6, R19, 0x4, R6 ;  /* 0x0000000413067825 */ /* 0x000fc800078e0206 */
[----:B------:R-:W-:Y:S01]  /*0570*/  IMAD.MOV.U32 R19, RZ, RZ, RZ ;  /* 0x000000ffff137224 */ /* 0x000fe200078e00ff */
[----:B------:R-:W5:Y:S01]  /*0580*/  @P5 LDG.E.EL R20, desc[UR4][R6.64] ;  /* 0x0000000406145981 */ /* 0x000f62000c2e1900 */
[----:B------:R-:W-:-:S04]  /*0590*/  IMAD.WIDE R8, R29, 0x4, R8 ;  /* 0x000000041d087825 */ /* 0x000fc800078e0208 */
[----:B------:R-:W4:Y:S04]  /*05a0*/  @P5 LDG.E.EL R19, desc[UR4][R14.64] ;  /* 0x000000040e135981 */ /* 0x000f28000c2e1900 */
[----:B------:R-:W5:Y:S01]  /*05b0*/  @!P0 LDG.E.EL R21, desc[UR4][R8.64] ;  /* 0x0000000408158981 */ /* 0x000f62000c2e1900 */
[----:B--2---:R-:W-:Y:S02]  /*05c0*/  SEL R4, R4, RZ, P6 ;  /* 0x000000ff04047207 */ /* 0x004fe40003000000 */
[----:B---3--:R-:W-:-:S05]  /*05d0*/  SEL R3, R3, RZ, P6 ;  /* 0x000000ff03037207 */ /* 0x008fca0003000000 */
[----:B------:R-:W-:Y:S02]  /*05e0*/  FADD R18, R4, R3 ;  /* 0x0000000304127221 */ /* 0x000fe40000000000 */
[----:B------:R-:W0:Y:S08]  /*05f0*/  LDC.64 R2, c[0x0][0x220] ;  /* 0x00008800ff027b82 */ /* 0x000e300000000a00 */
[----:B------:R-:W1:Y:S01]  /*0600*/  LDC.64 R4, c[0x0][0x240] ;  /* 0x00009000ff047b82 */ /* 0x000e620000000a00 */
[----:B------:R-:W-:-:S02]  /*0610*/  FSEL R18, R18, RZ, P6 ;  /* 0x000000ff12127208 */ /* 0x000fc40003000000 */
[----:B------:R-:W-:Y:S01]  /*0620*/  ISETP.GT.AND P6, PT, R24, 0xf, P5 ;  /* 0x0000000f1800780c */ /* 0x000fe20002fc4270 */
[----:B------:R-:W-:-:S06]  /*0630*/  IMAD.MOV.U32 R24, RZ, RZ, RZ ;  /* 0x000000ffff187224 */ /* 0x000fcc00078e00ff */
[----:B------:R-:W2:Y:S01]  /*0640*/  @P4 LDG.E.EL R24, desc[UR4][R12.64] ;  /* 0x000000040c184981 */ /* 0x000ea2000c2e1900 */
[----:B0-----:R-:W-:-:S05]  /*0650*/  IMAD.WIDE R2, R23, 0x4, R2 ;  /* 0x0000000417027825 */ /* 0x001fca00078e0202 */
[----:B------:R0:W3:Y:S01]  /*0660*/  @P6 LDG.E.EL R26, desc[UR4][R10.64] ;  /* 0x000000040a1a6981 */ /* 0x0000e2000c2e1900 */
[----:B------:R-:W-:Y:S02]  /*0670*/  IMAD.MOV.U32 R23, RZ, RZ, RZ ;  /* 0x000000ffff177224 */ /* 0x000fe400078e00ff */
[----:B-1----:R-:W-:Y:S01]  /*0680*/  IMAD.WIDE R4, R25, 0x4, R4 ;  /* 0x0000000419047825 */ /* 0x002fe200078e0204 */
[----:B0-----:R-:W0:Y:S03]  /*0690*/  LDC.64 R10, c[0x0][0x250] ;  /* 0x00009400ff0a7b82 */ /* 0x001e260000000a00 */
[----:B------:R-:W-:Y:S01]  /*06a0*/  IMAD.MOV.U32 R25, RZ, RZ, RZ ;  /* 0x000000ffff197224 */ /* 0x000fe200078e00ff */
[----:B------:R-:W3:Y:S05]  /*06b0*/  @P6 LDG.E.EL R23, desc[UR4][R4.64] ;  /* 0x0000000404176981 */ /* 0x000eea000c2e1900 */
[----:B------:R1:W3:Y:S01]  /*06c0*/  @P2 LDG.E.EL R25, desc[UR4][R2.64] ;  /* 0x0000000402192981 */ /* 0x0002e2000c2e1900 */
[----:B------:R-:W-:-:S02]  /*06d0*/  SEL R22, R22, RZ, P2 ;  /* 0x000000ff16167207 */ /* 0x000fc40001000000 */
[----:B------:R-:W-:Y:S02]  /*06e0*/  SEL R12, R17, RZ, !P0 ;  /* 0x000000ff110c7207 */ /* 0x000fe40004000000 */
[----:B----4-:R-:W-:Y:S02]  /*06f0*/  SEL R0, R0, RZ, P4 ;  /* 0x000000ff00007207 */ /* 0x010fe40002000000 */
[----:B-----5:R-:W-:Y:S02]  /*0700*/  SEL R20, R20, RZ, P5 ;  /* 0x000000ff14147207 */ /* 0x020fe40002800000 */
[----:B------:R-:W-:Y:S02]  /*0710*/  SEL R19, R19, RZ, P5 ;  /* 0x000000ff13137207 */ /* 0x000fe40002800000 */
[----:B------:R-:W-:-:S03]  /*0720*/  SEL R21, R21, RZ, !P0 ;  /* 0x000000ff15157207 */ /* 0x000fc60004000000 */
[----:B------:R-:W-:Y:S02]  /*0730*/  FADD R19, R20, R19 ;  /* 0x0000001314137221 */ /* 0x000fe40000000000 */
[----:B-1----:R-:W-:Y:S01]  /*0740*/  FADD R2, R21, R12 ;  /* 0x0000000c15027221 */ /* 0x002fe20000000000 */
[----:B0-----:R-:W-:-:S04]  /*0750*/  IMAD.WIDE R10, R16, 0x4, R10 ;  /* 0x00000004100a7825 */ /* 0x001fc800078e020a */
[----:B------:R-:W-:Y:S02]  /*0760*/  FSEL R2, R2, R19, !P0 ;  /* 0x0000001302027208 */ /* 0x000fe40004000000 */
[----:B--2---:R-:W-:Y:S02]  /*0770*/  SEL R13, R24, RZ, P4 ;  /* 0x000000ff180d7207 */ /* 0x004fe40002000000 */
[----:B---3--:R-:W-:-:S03]  /*0780*/  SEL R26, R26, RZ, P6 ;  /* 0x000000ff1a1a7207 */ /* 0x008fc60003000000 */
[----:B------:R-:W-:Y:S01]  /*0790*/  FADD R0, R13, R0 ;  /* 0x000000000d007221 */ /* 0x000fe20000000000 */
[----:B------:R-:W-:Y:S02]  /*07a0*/  SEL R23, R23, RZ, P6 ;  /* 0x000000ff17177207 */ /* 0x000fe40003000000 */
[----:B------:R-:W-:-:S03]  /*07b0*/  SEL R25, R25, RZ, P2 ;  /* 0x000000ff19197207 */ /* 0x000fc60001000000 */
[----:B------:R-:W-:Y:S02]  /*07c0*/  FADD R26, R23, R26 ;  /* 0x0000001a171a7221 */ /* 0x000fe40000000000 */
[----:B------:R-:W-:Y:S01]  /*07d0*/  FADD R22, R25, R22 ;  /* 0x0000001619167221 */ /* 0x000fe20000000000 */
[----:B------:R-:W-:Y:S02]  /*07e0*/  FSEL R3, R0, RZ, P4 ;  /* 0x000000ff00037208 */ /* 0x000fe40002000000 */
[----:B------:R-:W-:Y:S02]  /*07f0*/  @P1 FSEL R3, R26, RZ, P6 ;  /* 0x000000ff1a031208 */ /* 0x000fe40003000000 */
[----:B------:R-:W-:-:S04]  /*0800*/  @P3 FSEL R18, R22, RZ, P2 ;  /* 0x000000ff16123208 */ /* 0x000fc80001000000 */
[----:B------:R-:W-:-:S05]  /*0810*/  FSEL R3, R18, R3, !P0 ;  /* 0x0000000312037208 */ /* 0x000fca0004000000 */
[----:B------:R-:W-:Y:S01]  /*0820*/  STG.E.64 desc[UR4][R10.64], R2 ;  /* 0x000000020a007986 */ /* 0x000fe2000c101b04 */
[----:B------:R-:W-:Y:S05]  /*0830*/  EXIT ;  /* 0x000000000000794d */ /* 0x000fea0003800000 */
.L_x_0:
[----:B------:R-:W-:-:S00]  /*0840*/  BRA `(.L_x_0) ;  /* 0xfffffffc00fc7947 */ /* 0x000fc0000383ffff */
[----:B------:R-:W-:-:S00]  /*0850*/  NOP ;  /* 0x0000000000007918 */ /* 0x000fc00000000000 */
        /* <DEDUP_REMOVED lines=10> */
.L_x_1:


//--------------------- .nv.constant0.triton_poi_fused_stack_43 --------------------------
	.section	.nv.constant0.triton_poi_fused_stack_43,"a",@progbits
	.sectionflags	@""
	.align	4
.nv.constant0.triton_poi_fused_stack_43:
	.zero		604
